//
// Generated by NVIDIA NVVM Compiler
//
// Compiler Build ID: CL-36424714
// Cuda compilation tools, release 13.0, V13.0.88
// Based on NVVM 20.0.0
//

.version 9.0
.target sm_100
.address_size 64

	// .globl	_Z26matrixMultiplicationKernelPfS_S_iii

.visible .entry _Z26matrixMultiplicationKernelPfS_S_iii(
	.param .u64 .ptr .align 1 _Z26matrixMultiplicationKernelPfS_S_iii_param_0,
	.param .u64 .ptr .align 1 _Z26matrixMultiplicationKernelPfS_S_iii_param_1,
	.param .u64 .ptr .align 1 _Z26matrixMultiplicationKernelPfS_S_iii_param_2,
	.param .u32 _Z26matrixMultiplicationKernelPfS_S_iii_param_3,
	.param .u32 _Z26matrixMultiplicationKernelPfS_S_iii_param_4,
	.param .u32 _Z26matrixMultiplicationKernelPfS_S_iii_param_5
)
{
	.reg .pred 	%p<13>;
	.reg .b32 	%r<41>;
	.reg .b32 	%f<68>;
	.reg .b64 	%rd<53>;

	ld.param.u64 	%rd7, [_Z26matrixMultiplicationKernelPfS_S_iii_param_0];
	ld.param.u64 	%rd8, [_Z26matrixMultiplicationKernelPfS_S_iii_param_1];
	ld.param.u64 	%rd6, [_Z26matrixMultiplicationKernelPfS_S_iii_param_2];
	ld.param.u32 	%r20, [_Z26matrixMultiplicationKernelPfS_S_iii_param_3];
	ld.param.u32 	%r18, [_Z26matrixMultiplicationKernelPfS_S_iii_param_4];
	ld.param.u32 	%r19, [_Z26matrixMultiplicationKernelPfS_S_iii_param_5];
	cvta.to.global.u64 	%rd1, %rd8;
	cvta.to.global.u64 	%rd2, %rd7;
	mov.u32 	%r21, %ctaid.y;
	mov.u32 	%r22, %ntid.y;
	mov.u32 	%r23, %tid.y;
	mad.lo.s32 	%r1, %r21, %r22, %r23;
	mov.u32 	%r24, %ctaid.x;
	mov.u32 	%r25, %ntid.x;
	mov.u32 	%r26, %tid.x;
	mad.lo.s32 	%r2, %r24, %r25, %r26;
	setp.ge.s32 	%p1, %r1, %r20;
	setp.ge.s32 	%p2, %r2, %r18;
	or.pred  	%p3, %p1, %p2;
	@%p3 bra 	$L__BB0_14;
	setp.lt.s32 	%p4, %r19, 1;
	mov.f32 	%f67, 0f00000000;
	@%p4 bra 	$L__BB0_13;
	mul.lo.s32 	%r3, %r19, %r1;
	and.b32  	%r4, %r19, 7;
	setp.lt.u32 	%p5, %r19, 8;
	mov.f32 	%f67, 0f00000000;
	mov.b32 	%r39, 0;
	@%p5 bra 	$L__BB0_5;
	and.b32  	%r39, %r19, 2147483640;
	neg.s32 	%r37, %r39;
	shl.b32 	%r7, %r18, 3;
	mul.wide.u32 	%rd9, %r3, 4;
	add.s64 	%rd10, %rd9, %rd2;
	add.s64 	%rd52, %rd10, 16;
	mov.f32 	%f67, 0f00000000;
	mul.wide.s32 	%rd13, %r18, 4;
	mov.u32 	%r36, %r2;
$L__BB0_4:
	.pragma "nounroll";
	ld.global.f32 	%f17, [%rd52+-16];
	mul.wide.s32 	%rd11, %r36, 4;
	add.s64 	%rd12, %rd1, %rd11;
	ld.global.f32 	%f18, [%rd12];
	fma.rn.f32 	%f19, %f17, %f18, %f67;
	ld.global.f32 	%f20, [%rd52+-12];
	add.s64 	%rd14, %rd12, %rd13;
	ld.global.f32 	%f21, [%rd14];
	fma.rn.f32 	%f22, %f20, %f21, %f19;
	ld.global.f32 	%f23, [%rd52+-8];
	add.s64 	%rd15, %rd14, %rd13;
	ld.global.f32 	%f24, [%rd15];
	fma.rn.f32 	%f25, %f23, %f24, %f22;
	ld.global.f32 	%f26, [%rd52+-4];
	add.s64 	%rd16, %rd15, %rd13;
	ld.global.f32 	%f27, [%rd16];
	fma.rn.f32 	%f28, %f26, %f27, %f25;
	ld.global.f32 	%f29, [%rd52];
	add.s64 	%rd17, %rd16, %rd13;
	ld.global.f32 	%f30, [%rd17];
	fma.rn.f32 	%f31, %f29, %f30, %f28;
	ld.global.f32 	%f32, [%rd52+4];
	add.s64 	%rd18, %rd17, %rd13;
	ld.global.f32 	%f33, [%rd18];
	fma.rn.f32 	%f34, %f32, %f33, %f31;
	ld.global.f32 	%f35, [%rd52+8];
	add.s64 	%rd19, %rd18, %rd13;
	ld.global.f32 	%f36, [%rd19];
	fma.rn.f32 	%f37, %f35, %f36, %f34;
	ld.global.f32 	%f38, [%rd52+12];
	add.s64 	%rd20, %rd19, %rd13;
	ld.global.f32 	%f39, [%rd20];
	fma.rn.f32 	%f67, %f38, %f39, %f37;
	add.s32 	%r37, %r37, 8;
	add.s32 	%r36, %r36, %r7;
	add.s64 	%rd52, %rd52, 32;
	setp.ne.s32 	%p6, %r37, 0;
	@%p6 bra 	$L__BB0_4;
$L__BB0_5:
	setp.eq.s32 	%p7, %r4, 0;
	@%p7 bra 	$L__BB0_13;
	and.b32  	%r13, %r19, 3;
	setp.lt.u32 	%p8, %r4, 4;
	@%p8 bra 	$L__BB0_8;
	add.s32 	%r28, %r39, %r3;
	mul.wide.u32 	%rd21, %r28, 4;
	add.s64 	%rd22, %rd2, %rd21;
	ld.global.f32 	%f41, [%rd22];
	mad.lo.s32 	%r29, %r39, %r18, %r2;
	mul.wide.s32 	%rd23, %r29, 4;
	add.s64 	%rd24, %rd1, %rd23;
	ld.global.f32 	%f42, [%rd24];
	fma.rn.f32 	%f43, %f41, %f42, %f67;
	cvt.u64.u32 	%rd25, %r3;
	cvt.u64.u32 	%rd26, %r39;
	add.s64 	%rd27, %rd26, %rd25;
	shl.b64 	%rd28, %rd27, 2;
	add.s64 	%rd29, %rd2, %rd28;
	ld.global.f32 	%f44, [%rd29+4];
	mul.wide.s32 	%rd30, %r18, 4;
	add.s64 	%rd31, %rd24, %rd30;
	ld.global.f32 	%f45, [%rd31];
	fma.rn.f32 	%f46, %f44, %f45, %f43;
	ld.global.f32 	%f47, [%rd29+8];
	add.s64 	%rd32, %rd31, %rd30;
	ld.global.f32 	%f48, [%rd32];
	fma.rn.f32 	%f49, %f47, %f48, %f46;
	ld.global.f32 	%f50, [%rd29+12];
	add.s64 	%rd33, %rd32, %rd30;
	ld.global.f32 	%f51, [%rd33];
	fma.rn.f32 	%f67, %f50, %f51, %f49;
	add.s32 	%r39, %r39, 4;
$L__BB0_8:
	setp.eq.s32 	%p9, %r13, 0;
	@%p9 bra 	$L__BB0_13;
	setp.eq.s32 	%p10, %r13, 1;
	@%p10 bra 	$L__BB0_11;
	add.s32 	%r30, %r39, %r3;
	mul.wide.u32 	%rd34, %r30, 4;
	add.s64 	%rd35, %rd2, %rd34;
	ld.global.f32 	%f53, [%rd35];
	mad.lo.s32 	%r31, %r39, %r18, %r2;
	mul.wide.s32 	%rd36, %r31, 4;
	add.s64 	%rd37, %rd1, %rd36;
	ld.global.f32 	%f54, [%rd37];
	fma.rn.f32 	%f55, %f53, %f54, %f67;
	cvt.u64.u32 	%rd38, %r3;
	cvt.u64.u32 	%rd39, %r39;
	add.s64 	%rd40, %rd39, %rd38;
	shl.b64 	%rd41, %rd40, 2;
	add.s64 	%rd42, %rd2, %rd41;
	ld.global.f32 	%f56, [%rd42+4];
	mul.wide.s32 	%rd43, %r18, 4;
	add.s64 	%rd44, %rd37, %rd43;
	ld.global.f32 	%f57, [%rd44];
	fma.rn.f32 	%f67, %f56, %f57, %f55;
	add.s32 	%r39, %r39, 2;
$L__BB0_11:
	and.b32  	%r32, %r19, 1;
	setp.eq.b32 	%p11, %r32, 1;
	not.pred 	%p12, %p11;
	@%p12 bra 	$L__BB0_13;
	add.s32 	%r33, %r39, %r3;
	mul.wide.u32 	%rd45, %r33, 4;
	add.s64 	%rd46, %rd2, %rd45;
	ld.global.f32 	%f58, [%rd46];
	mad.lo.s32 	%r34, %r39, %r18, %r2;
	mul.wide.s32 	%rd47, %r34, 4;
	add.s64 	%rd48, %rd1, %rd47;
	ld.global.f32 	%f59, [%rd48];
	fma.rn.f32 	%f67, %f58, %f59, %f67;
$L__BB0_13:
	mad.lo.s32 	%r35, %r18, %r1, %r2;
	cvta.to.global.u64 	%rd49, %rd6;
	mul.wide.s32 	%rd50, %r35, 4;
	add.s64 	%rd51, %rd49, %rd50;
	st.global.f32 	[%rd51], %f67;
$L__BB0_14:
	ret;

}


// ===== COMPILED SASS (sm_100) =====

	.target	sm_100

	.elftype	@"ET_EXEC"


//--------------------- .note.nv.tkinfo           --------------------------
	.section	.note.nv.tkinfo,"",@"SHT_NOTE"
	.sectionflags	@"SHF_NOTE_NV_TKINFO"
	.tkinfo
        /*0018*/ 	.word	0x00000002
        /*0030*/ 	.string	""
        /*0030*/ 	.string	"ptxas"
        /*0030*/ 	.string	"Cuda compilation tools, release 13.0, V13.0.88"
        /*0030*/ 	.string	"Build cuda_13.0.r13.0/compiler.36424714_0"
        /*0030*/ 	.string	"-arch sm_100 -m 64 "



//--------------------- .note.nv.cuinfo           --------------------------
	.section	.note.nv.cuinfo,"",@"SHT_NOTE"
	.sectionflags	@"SHF_NOTE_NV_CUINFO"
        /*0018*/ 	.short	0x0002
        /*001a*/ 	.short	0x0064
        /*001c*/ 	.short	0x0082
	.zero		2


//--------------------- .nv.info                  --------------------------
	.section	.nv.info,"",@"SHT_CUDA_INFO"
	.align	4


	//----- nvinfo : EIATTR_REGCOUNT
	.align		4
        /*0000*/ 	.byte	0x04, 0x2f
        /*0002*/ 	.short	(.L_1 - .L_0)
	.align		4
.L_0:
        /*0004*/ 	.word	index@(_Z26matrixMultiplicationKernelPfS_S_iii)
        /*0008*/ 	.word	0x00000020


	//----- nvinfo : EIATTR_FRAME_SIZE
	.align		4
.L_1:
        /*000c*/ 	.byte	0x04, 0x11
        /*000e*/ 	.short	(.L_3 - .L_2)
	.align		4
.L_2:
        /*0010*/ 	.word	index@(_Z26matrixMultiplicationKernelPfS_S_iii)
        /*0014*/ 	.word	0x00000000


	//----- nvinfo : EIATTR_MIN_STACK_SIZE
	.align		4
.L_3:
        /*0018*/ 	.byte	0x04, 0x12
        /*001a*/ 	.short	(.L_5 - .L_4)
	.align		4
.L_4:
        /*001c*/ 	.word	index@(_Z26matrixMultiplicationKernelPfS_S_iii)
        /*0020*/ 	.word	0x00000000
.L_5:


//--------------------- .nv.compat                --------------------------
	.section	.nv.compat,"",@"SHT_CUDA_COMPAT_INFO"
	.align	4
        /*0000*/ 	.byte	0x02, 0x09, 0x00, 0x00, 0x02, 0x02, 0x01, 0x00, 0x02, 0x05, 0x05, 0x00, 0x03, 0x07, 0x01, 0x01
        /*0010*/ 	.byte	0x02, 0x03, 0x00, 0x00, 0x02, 0x06, 0x01, 0x00, 0x04, 0x0b, 0x08, 0x00, 0x09, 0x00, 0x00, 0x00
        /*0020*/ 	.byte	0x00, 0x00, 0x00, 0x00


//--------------------- .nv.info._Z26matrixMultiplicationKernelPfS_S_iii --------------------------
	.section	.nv.info._Z26matrixMultiplicationKernelPfS_S_iii,"",@"SHT_CUDA_INFO"
	.sectionflags	@""
	.align	4


	//----- nvinfo : EIATTR_CUDA_API_VERSION
	.align		4
        /*0000*/ 	.byte	0x04, 0x37
        /*0002*/ 	.short	(.L_7 - .L_6)
.L_6:
        /*0004*/ 	.word	0x00000082


	//----- nvinfo : EIATTR_KPARAM_INFO
	.align		4
.L_7:
        /*0008*/ 	.byte	0x04, 0x17
        /*000a*/ 	.short	(.L_9 - .L_8)
.L_8:
        /*000c*/ 	.word	0x00000000
        /*0010*/ 	.short	0x0005
        /*0012*/ 	.short	0x0020
        /*0014*/ 	.byte	0x00, 0xf0, 0x11, 0x00


	//----- nvinfo : EIATTR_KPARAM_INFO
	.align		4
.L_9:
        /*0018*/ 	.byte	0x04, 0x17
        /*001a*/ 	.short	(.L_11 - .L_10)
.L_10:
        /*001c*/ 	.word	0x00000000
        /*0020*/ 	.short	0x0004
        /*0022*/ 	.short	0x001c
        /*0024*/ 	.byte	0x00, 0xf0, 0x11, 0x00


	//----- nvinfo : EIATTR_KPARAM_INFO
	.align		4
.L_11:
        /*0028*/ 	.byte	0x04, 0x17
        /*002a*/ 	.short	(.L_13 - .L_12)
.L_12:
        /*002c*/ 	.word	0x00000000
        /*0030*/ 	.short	0x0003
        /*0032*/ 	.short	0x0018
        /*0034*/ 	.byte	0x00, 0xf0, 0x11, 0x00


	//----- nvinfo : EIATTR_KPARAM_INFO
	.align		4
.L_13:
        /*0038*/ 	.byte	0x04, 0x17
        /*003a*/ 	.short	(.L_15 - .L_14)
.L_14:
        /*003c*/ 	.word	0x00000000
        /*0040*/ 	.short	0x0002
        /*0042*/ 	.short	0x0010
        /*0044*/ 	.byte	0x00, 0xf5, 0x21, 0x00


	//----- nvinfo : EIATTR_KPARAM_INFO
	.align		4
.L_15:
        /*0048*/ 	.byte	0x04, 0x17
        /*004a*/ 	.short	(.L_17 - .L_16)
.L_16:
        /*004c*/ 	.word	0x00000000
        /*0050*/ 	.short	0x0001
        /*0052*/ 	.short	0x0008
        /*0054*/ 	.byte	0x00, 0xf5, 0x21, 0x00


	//----- nvinfo : EIATTR_KPARAM_INFO
	.align		4
.L_17:
        /*0058*/ 	.byte	0x04, 0x17
        /*005a*/ 	.short	(.L_19 - .L_18)
.L_18:
        /*005c*/ 	.word	0x00000000
        /*0060*/ 	.short	0x0000
        /*0062*/ 	.short	0x0000
        /*0064*/ 	.byte	0x00, 0xf5, 0x21, 0x00


	//----- nvinfo : EIATTR_SPARSE_MMA_MASK
	.align		4
.L_19:
        /*0068*/ 	.byte	0x03, 0x50
        /*006a*/ 	.short	0x0000


	//----- nvinfo : EIATTR_MAXREG_COUNT
	.align		4
        /*006c*/ 	.byte	0x03, 0x1b
        /*006e*/ 	.short	0x00ff


	//----- nvinfo : EIATTR_MERCURY_ISA_VERSION
	.align		4
        /*0070*/ 	.byte	0x03, 0x5f
        /*0072*/ 	.short	0x0101


	//----- nvinfo : EIATTR_VRC_CTA_INIT_COUNT
	.align		4
        /*0074*/ 	.byte	0x02, 0x4a
	.zero		1
	.zero		1


	//----- nvinfo : EIATTR_EXIT_INSTR_OFFSETS
	.align		4
        /*0078*/ 	.byte	0x04, 0x1c
        /*007a*/ 	.short	(.L_21 - .L_20)


	//   ....[0]....
.L_20:
        /*007c*/ 	.word	0x000000c0


	//   ....[1]....
        /*0080*/ 	.word	0x000008e0


	//----- nvinfo : EIATTR_CBANK_PARAM_SIZE
	.align		4
.L_21:
        /*0084*/ 	.byte	0x03, 0x19
        /*0086*/ 	.short	0x0024


	//----- nvinfo : EIATTR_PARAM_CBANK
	.align		4
        /*0088*/ 	.byte	0x04, 0x0a
        /*008a*/ 	.short	(.L_23 - .L_22)
	.align		4
.L_22:
        /*008c*/ 	.word	index@(.nv.constant0._Z26matrixMultiplicationKernelPfS_S_iii)
        /*0090*/ 	.short	0x0380
        /*0092*/ 	.short	0x0024


	//----- nvinfo : EIATTR_SW_WAR
	.align		4
.L_23:
        /*0094*/ 	.byte	0x04, 0x36
        /*0096*/ 	.short	(.L_25 - .L_24)
.L_24:
        /*0098*/ 	.word	0x00000008
.L_25:


//--------------------- .nv.callgraph             --------------------------
	.section	.nv.callgraph,"",@"SHT_CUDA_CALLGRAPH"
	.align	4
	.sectionentsize	8
	.align		4
        /*0000*/ 	.word	0x00000000
	.align		4
        /*0004*/ 	.word	0xffffffff
	.align		4
        /*0008*/ 	.word	0x00000000
	.align		4
        /*000c*/ 	.word	0xfffffffe
	.align		4
        /*0010*/ 	.word	0x00000000
	.align		4
        /*0014*/ 	.word	0xfffffffd
	.align		4
        /*0018*/ 	.word	0x00000000
	.align		4
        /*001c*/ 	.word	0xfffffffc


//--------------------- .text._Z26matrixMultiplicationKernelPfS_S_iii --------------------------
	.section	.text._Z26matrixMultiplicationKernelPfS_S_iii,"ax",@progbits
	.align	128
        .global         _Z26matrixMultiplicationKernelPfS_S_iii
        .type           _Z26matrixMultiplicationKernelPfS_S_iii,@function
        .size           _Z26matrixMultiplicationKernelPfS_S_iii,(.L_x_5 - _Z26matrixMultiplicationKernelPfS_S_iii)
        .other          _Z26matrixMultiplicationKernelPfS_S_iii,@"STO_CUDA_ENTRY STV_DEFAULT"
_Z26matrixMultiplicationKernelPfS_S_iii:
.text._Z26matrixMultiplicationKernelPfS_S_iii:
[----:B------:R-:W-:Y:S01]  /*0000*/  LDC R1, c[0x0][0x37c] ;  /* 0x0000df00ff017b82 */ /* 0x000fe20000000800 */
[----:B------:R-:W0:Y:S07]  /*0010*/  S2R R5, SR_TID.X ;  /* 0x0000000000057919 */ /* 0x000e2e0000002100 */
[----:B------:R-:W1:Y:S01]  /*0020*/  LDC R19, c[0x0][0x364] ;  /* 0x0000d900ff137b82 */ /* 0x000e620000000800 */
[----:B------:R-:W1:Y:S07]  /*0030*/  S2R R4, SR_TID.Y ;  /* 0x0000000000047919 */ /* 0x000e6e0000002200 */
[----:B------:R-:W0:Y:S08]  /*0040*/  S2UR UR5, SR_CTAID.X ;  /* 0x00000000000579c3 */ /* 0x000e300000002500 */
[----:B------:R-:W0:Y:S08]  /*0050*/  LDC R0, c[0x0][0x360] ;  /* 0x0000d800ff007b82 */ /* 0x000e300000000800 */
[----:B------:R-:W1:Y:S08]  /*0060*/  S2UR UR4, SR_CTAID.Y ;  /* 0x00000000000479c3 */ /* 0x000e700000002600 */
[----:B------:R-:W2:Y:S01]  /*0070*/  LDC.64 R2, c[0x0][0x398] ;  /* 0x0000e600ff027b82 */ /* 0x000ea20000000a00 */
[----:B0-----:R-:W-:-:S02]  /*0080*/  IMAD R0, R0, UR5, R5 ;  /* 0x0000000500007c24 */ /* 0x001fc4000f8e0205 */
[----:B-1----:R-:W-:-:S03]  /*0090*/  IMAD R19, R19, UR4, R4 ;  /* 0x0000000413137c24 */ /* 0x002fc6000f8e0204 */
[----:B--2---:R-:W-:-:S04]  /*00a0*/  ISETP.GE.AND P0, PT, R0, R3, PT ;  /* 0x000000030000720c */ /* 0x004fc80003f06270 */
[----:B------:R-:W-:-:S13]  /*00b0*/  ISETP.GE.OR P0, PT, R19, R2, P0 ;  /* 0x000000021300720c */ /* 0x000fda0000706670 */
[----:B------:R-:W-:Y:S05]  /*00c0*/  @P0 EXIT ;  /* 0x000000000000094d */ /* 0x000fea0003800000 */
[----:B------:R-:W0:Y:S01]  /*00d0*/  LDC R2, c[0x0][0x3a0] ;  /* 0x0000e800ff027b82 */ /* 0x000e220000000800 */
[----:B------:R-:W1:Y:S01]  /*00e0*/  LDCU.64 UR4, c[0x0][0x358] ;  /* 0x00006b00ff0477ac */ /* 0x000e620008000a00 */
[----:B------:R-:W-:Y:S01]  /*00f0*/  HFMA2 R24, -RZ, RZ, 0, 0 ;  /* 0x00000000ff187431 */ /* 0x000fe200000001ff */
[----:B0-----:R-:W-:-:S13]  /*0100*/  ISETP.GE.AND P0, PT, R2, 0x1, PT ;  /* 0x000000010200780c */ /* 0x001fda0003f06270 */
[----:B-1----:R-:W-:Y:S05]  /*0110*/  @!P0 BRA `(.L_x_0) ;  /* 0x0000000400e08947 */ /* 0x002fea0003800000 */
[C---:B------:R-:W-:Y:S01]  /*0120*/  ISETP.GE.U32.AND P1, PT, R2.reuse, 0x8, PT ;  /* 0x000000080200780c */ /* 0x040fe20003f26070 */
[----:B------:R-:W-:Y:S01]  /*0130*/  IMAD R20, R19, R2, RZ ;  /* 0x0000000213147224 */ /* 0x000fe200078e02ff */
[----:B------:R-:W-:Y:S02]  /*0140*/  LOP3.LUT R27, R2, 0x7, RZ, 0xc0, !PT ;  /* 0x00000007021b7812 */ /* 0x000fe400078ec0ff */
[----:B------:R-:W-:Y:S02]  /*0150*/  MOV R24, RZ ;  /* 0x000000ff00187202 */ /* 0x000fe40000000f00 */
[----:B------:R-:W-:Y:S02]  /*0160*/  ISETP.NE.AND P0, PT, R27, RZ, PT ;  /* 0x000000ff1b00720c */ /* 0x000fe40003f05270 */
[----:B------:R-:W-:-:S05]  /*0170*/  MOV R21, RZ ;  /* 0x000000ff00157202 */ /* 0x000fca0000000f00 */
[----:B------:R-:W-:Y:S06]  /*0180*/  @!P1 BRA `(.L_x_1) ;  /* 0x0000000000c49947 */ /* 0x000fec0003800000 */
[----:B------:R-:W0:Y:S01]  /*0190*/  LDC.64 R4, c[0x0][0x380] ;  /* 0x0000e000ff047b82 */ /* 0x000e220000000a00 */
[----:B------:R-:W-:Y:S02]  /*01a0*/  LOP3.LUT R21, R2, 0x7ffffff8, RZ, 0xc0, !PT ;  /* 0x7ffffff802157812 */ /* 0x000fe400078ec0ff */
[----:B------:R-:W-:Y:S02]  /*01b0*/  MOV R24, RZ ;  /* 0x000000ff00187202 */ /* 0x000fe40000000f00 */
[----:B------:R-:W-:Y:S02]  /*01c0*/  MOV R18, R0 ;  /* 0x0000000000127202 */ /* 0x000fe40000000f00 */
[----:B------:R-:W-:Y:S01]  /*01d0*/  IADD3 R22, PT, PT, -R21, RZ, RZ ;  /* 0x000000ff15167210 */ /* 0x000fe20007ffe1ff */
[----:B0-----:R-:W-:-:S03]  /*01e0*/  IMAD.WIDE.U32 R4, R20, 0x4, R4 ;  /* 0x0000000414047825 */ /* 0x001fc600078e0004 */
[----:B------:R-:W-:-:S04]  /*01f0*/  IADD3 R6, P1, PT, R4, 0x10, RZ ;  /* 0x0000001004067810 */ /* 0x000fc80007f3e0ff */
[----:B------:R-:W-:-:S09]  /*0200*/  IADD3.X R7, PT, PT, RZ, R5, RZ, P1, !PT ;  /* 0x00000005ff077210 */ /* 0x000fd20000ffe4ff */
.L_x_2:
[----:B------:R-:W0:Y:S01]  /*0210*/  LDC.64 R16, c[0x0][0x388] ;  /* 0x0000e200ff107b82 */ /* 0x000e220000000a00 */
[----:B------:R-:W-:Y:S02]  /*0220*/  MOV R4, R6 ;  /* 0x0000000600047202 */ /* 0x000fe40000000f00 */
[----:B------:R-:W-:-:S05]  /*0230*/  MOV R5, R7 ;  /* 0x0000000700057202 */ /* 0x000fca0000000f00 */
[----:B------:R-:W2:Y:S04]  /*0240*/  LDG.E R25, desc[UR4][R4.64+-0x10] ;  /* 0xfffff00404197981 */ /* 0x000ea8000c1e1900 */
[----:B------:R-:W3:Y:S04]  /*0250*/  LDG.E R23, desc[UR4][R4.64+-0xc] ;  /* 0xfffff40404177981 */ /* 0x000ee8000c1e1900 */
[----:B------:R-:W4:Y:S04]  /*0260*/  LDG.E R29, desc[UR4][R4.64+-0x8] ;  /* 0xfffff804041d7981 */ /* 0x000f28000c1e1900 */
[----:B------:R-:W5:Y:S01]  /*0270*/  LDG.E R28, desc[UR4][R4.64+-0x4] ;  /* 0xfffffc04041c7981 */ /* 0x000f62000c1e1900 */
[----:B0-----:R-:W-:-:S05]  /*0280*/  IMAD.WIDE R16, R18, 0x4, R16 ;  /* 0x0000000412107825 */ /* 0x001fca00078e0210 */
[----:B------:R0:W2:Y:S01]  /*0290*/  LDG.E R26, desc[UR4][R16.64] ;  /* 0x00000004101a7981 */ /* 0x0000a2000c1e1900 */
[----:B------:R-:W-:-:S04]  /*02a0*/  IMAD.WIDE R14, R3, 0x4, R16 ;  /* 0x00000004030e7825 */ /* 0x000fc800078e0210 */
[C---:B------:R-:W-:Y:S02]  /*02b0*/  IMAD.WIDE R6, R3.reuse, 0x4, R14 ;  /* 0x0000000403067825 */ /* 0x040fe400078e020e */
[----:B------:R-:W3:Y:S02]  /*02c0*/  LDG.E R14, desc[UR4][R14.64] ;  /* 0x000000040e0e7981 */ /* 0x000ee4000c1e1900 */
[C---:B------:R-:W-:Y:S02]  /*02d0*/  IMAD.WIDE R10, R3.reuse, 0x4, R6 ;  /* 0x00000004030a7825 */ /* 0x040fe400078e0206 */
[----:B------:R-:W4:Y:S02]  /*02e0*/  LDG.E R6, desc[UR4][R6.64] ;  /* 0x0000000406067981 */ /* 0x000f24000c1e1900 */
[C---:B------:R-:W-:Y:S02]  /*02f0*/  IMAD.WIDE R8, R3.reuse, 0x4, R10 ;  /* 0x0000000403087825 */ /* 0x040fe400078e020a */
[----:B------:R-:W5:Y:S02]  /*0300*/  LDG.E R10, desc[UR4][R10.64] ;  /* 0x000000040a0a7981 */ /* 0x000f64000c1e1900 */
[----:B------:R-:W-:-:S02]  /*0310*/  IMAD.WIDE R12, R3, 0x4, R8 ;  /* 0x00000004030c7825 */ /* 0x000fc400078e0208 */
[----:B------:R-:W5:Y:S04]  /*0320*/  LDG.E R7, desc[UR4][R4.64] ;  /* 0x0000000404077981 */ /* 0x000f68000c1e1900 */
[----:B------:R-:W5:Y:S01]  /*0330*/  LDG.E R8, desc[UR4][R8.64] ;  /* 0x0000000408087981 */ /* 0x000f62000c1e1900 */
[----:B0-----:R-:W-:-:S03]  /*0340*/  IMAD.WIDE R16, R3, 0x4, R12 ;  /* 0x0000000403107825 */ /* 0x001fc600078e020c */
[----:B------:R-:W5:Y:S04]  /*0350*/  LDG.E R12, desc[UR4][R12.64] ;  /* 0x000000040c0c7981 */ /* 0x000f68000c1e1900 */
[----:B------:R-:W5:Y:S04]  /*0360*/  LDG.E R15, desc[UR4][R16.64] ;  /* 0x00000004100f7981 */ /* 0x000f68000c1e1900 */
[----:B------:R-:W5:Y:S04]  /*0370*/  LDG.E R9, desc[UR4][R4.64+0x4] ;  /* 0x0000040404097981 */ /* 0x000f68000c1e1900 */
[----:B------:R-:W5:Y:S01]  /*0380*/  LDG.E R11, desc[UR4][R4.64+0xc] ;  /* 0x00000c04040b7981 */ /* 0x000f62000c1e1900 */
[----:B--2---:R-:W-:Y:S01]  /*0390*/  FFMA R26, R25, R26, R24 ;  /* 0x0000001a191a7223 */ /* 0x004fe20000000018 */
[----:B------:R-:W-:-:S02]  /*03a0*/  IMAD.WIDE R24, R3, 0x4, R16 ;  /* 0x0000000403187825 */ /* 0x000fc400078e0210 */
[----:B------:R-:W2:Y:S04]  /*03b0*/  LDG.E R16, desc[UR4][R4.64+0x8] ;  /* 0x0000080404107981 */ /* 0x000ea8000c1e1900 */
[----:B------:R-:W2:Y:S01]  /*03c0*/  LDG.E R24, desc[UR4][R24.64] ;  /* 0x0000000418187981 */ /* 0x000ea2000c1e1900 */
[----:B---3--:R-:W-:Y:S01]  /*03d0*/  FFMA R14, R23, R14, R26 ;  /* 0x0000000e170e7223 */ /* 0x008fe2000000001a */
[----:B------:R-:W-:-:S03]  /*03e0*/  IADD3 R22, PT, PT, R22, 0x8, RZ ;  /* 0x0000000816167810 */ /* 0x000fc60007ffe0ff */
[----:B----4-:R-:W-:Y:S01]  /*03f0*/  FFMA R29, R29, R6, R14 ;  /* 0x000000061d1d7223 */ /* 0x010fe2000000000e */
[----:B------:R-:W-:-:S03]  /*0400*/  ISETP.NE.AND P1, PT, R22, RZ, PT ;  /* 0x000000ff1600720c */ /* 0x000fc60003f25270 */
[----:B-----5:R-:W-:Y:S01]  /*0410*/  FFMA R10, R28, R10, R29 ;  /* 0x0000000a1c0a7223 */ /* 0x020fe2000000001d */
[----:B------:R-:W-:-:S03]  /*0420*/  IADD3 R6, P2, PT, R4, 0x20, RZ ;  /* 0x0000002004067810 */ /* 0x000fc60007f5e0ff */
[----:B------:R-:W-:Y:S01]  /*0430*/  FFMA R8, R7, R8, R10 ;  /* 0x0000000807087223 */ /* 0x000fe2000000000a */
[----:B------:R-:W-:Y:S02]  /*0440*/  IADD3.X R7, PT, PT, RZ, R5, RZ, P2, !PT ;  /* 0x00000005ff077210 */ /* 0x000fe400017fe4ff */
[----:B------:R-:W-:Y:S01]  /*0450*/  LEA R18, R3, R18, 0x3 ;  /* 0x0000001203127211 */ /* 0x000fe200078e18ff */
[----:B------:R-:W-:-:S04]  /*0460*/  FFMA R9, R9, R12, R8 ;  /* 0x0000000c09097223 */ /* 0x000fc80000000008 */
[----:B--2---:R-:W-:-:S04]  /*0470*/  FFMA R16, R16, R15, R9 ;  /* 0x0000000f10107223 */ /* 0x004fc80000000009 */
[----:B------:R-:W-:Y:S01]  /*0480*/  FFMA R24, R11, R24, R16 ;  /* 0x000000180b187223 */ /* 0x000fe20000000010 */
[----:B------:R-:W-:Y:S06]  /*0490*/  @P1 BRA `(.L_x_2) ;  /* 0xfffffffc005c1947 */ /* 0x000fec000383ffff */
.L_x_1:
[----:B------:R-:W-:Y:S05]  /*04a0*/  @!P0 BRA `(.L_x_0) ;  /* 0x0000000000fc8947 */ /* 0x000fea0003800000 */
[----:B------:R-:W-:Y:S02]  /*04b0*/  ISETP.GE.U32.AND P1, PT, R27, 0x4, PT ;  /* 0x000000041b00780c */ /* 0x000fe40003f26070 */
[----:B------:R-:W-:-:S04]  /*04c0*/  LOP3.LUT R16, R2, 0x3, RZ, 0xc0, !PT ;  /* 0x0000000302107812 */ /* 0x000fc800078ec0ff */
[----:B------:R-:W-:-:S07]  /*04d0*/  ISETP.NE.AND P0, PT, R16, RZ, PT ;  /* 0x000000ff1000720c */ /* 0x000fce0003f05270 */
[----:B------:R-:W-:Y:S06]  /*04e0*/  @!P1 BRA `(.L_x_3) ;  /* 0x00000000006c9947 */ /* 0x000fec0003800000 */
[----:B------:R-:W0:Y:S01]  /*04f0*/  LDC.64 R6, c[0x0][0x388] ;  /* 0x0000e200ff067b82 */ /* 0x000e220000000a00 */
[----:B------:R-:W1:Y:S01]  /*0500*/  LDCU.64 UR6, c[0x0][0x380] ;  /* 0x00007000ff0677ac */ /* 0x000e620008000a00 */
[----:B------:R-:W-:Y:S01]  /*0510*/  IMAD R9, R21, R3, R0 ;  /* 0x0000000315097224 */ /* 0x000fe200078e0200 */
[CC--:B------:R-:W-:Y:S02]  /*0520*/  IADD3 R5, PT, PT, R20.reuse, R21.reuse, RZ ;  /* 0x0000001514057210 */ /* 0x0c0fe40007ffe0ff */
[----:B------:R-:W-:-:S03]  /*0530*/  IADD3 R10, P1, PT, R20, R21, RZ ;  /* 0x00000015140a7210 */ /* 0x000fc60007f3e0ff */
[----:B------:R-:W2:Y:S01]  /*0540*/  LDC.64 R14, c[0x0][0x380] ;  /* 0x0000e000ff0e7b82 */ /* 0x000ea20000000a00 */
[----:B0-----:R-:W-:-:S04]  /*0550*/  IMAD.WIDE R6, R9, 0x4, R6 ;  /* 0x0000000409067825 */ /* 0x001fc800078e0206 */
[----:B------:R-:W-:Y:S02]  /*0560*/  IMAD.WIDE R8, R3, 0x4, R6 ;  /* 0x0000000403087825 */ /* 0x000fe400078e0206 */
[----:B------:R-:W3:Y:S02]  /*0570*/  LDG.E R6, desc[UR4][R6.64] ;  /* 0x0000000406067981 */ /* 0x000ee4000c1e1900 */
[----:B--2---:R-:W-:Y:S01]  /*0580*/  IMAD.WIDE.U32 R14, R5, 0x4, R14 ;  /* 0x00000004050e7825 */ /* 0x004fe200078e000e */
[----:B------:R-:W-:Y:S02]  /*0590*/  IADD3.X R5, PT, PT, RZ, RZ, RZ, P1, !PT ;  /* 0x000000ffff057210 */ /* 0x000fe40000ffe4ff */
[----:B-1----:R-:W-:-:S03]  /*05a0*/  LEA R4, P1, R10, UR6, 0x2 ;  /* 0x000000060a047c11 */ /* 0x002fc6000f8210ff */
[----:B------:R-:W3:Y:S01]  /*05b0*/  LDG.E R15, desc[UR4][R14.64] ;  /* 0x000000040e0f7981 */ /* 0x000ee2000c1e1900 */
[----:B------:R-:W-:Y:S01]  /*05c0*/  LEA.HI.X R5, R10, UR7, R5, 0x2, P1 ;  /* 0x000000070a057c11 */ /* 0x000fe200088f1405 */
[C---:B------:R-:W-:Y:S02]  /*05d0*/  IMAD.WIDE R10, R3.reuse, 0x4, R8 ;  /* 0x00000004030a7825 */ /* 0x040fe400078e0208 */
[----:B------:R-:W2:Y:S04]  /*05e0*/  LDG.E R8, desc[UR4][R8.64] ;  /* 0x0000000408087981 */ /* 0x000ea8000c1e1900 */
[----:B------:R-:W2:Y:S01]  /*05f0*/  LDG.E R17, desc[UR4][R4.64+0x4] ;  /* 0x0000040404117981 */ /* 0x000ea2000c1e1900 */
[----:B------:R-:W-:-:S03]  /*0600*/  IMAD.WIDE R12, R3, 0x4, R10 ;  /* 0x00000004030c7825 */ /* 0x000fc600078e020a */
[----:B------:R-:W4:Y:S04]  /*0610*/  LDG.E R22, desc[UR4][R10.64] ;  /* 0x000000040a167981 */ /* 0x000f28000c1e1900 */
[----:B------:R-:W4:Y:S04]  /*0620*/  LDG.E R18, desc[UR4][R4.64+0x8] ;  /* 0x0000080404127981 */ /* 0x000f28000c1e1900 */
[----:B------:R-:W5:Y:S04]  /*0630*/  LDG.E R26, desc[UR4][R4.64+0xc] ;  /* 0x00000c04041a7981 */ /* 0x000f68000c1e1900 */
[----:B------:R-:W5:Y:S01]  /*0640*/  LDG.E R12, desc[UR4][R12.64] ;  /* 0x000000040c0c7981 */ /* 0x000f62000c1e1900 */
[----:B------:R-:W-:Y:S01]  /*0650*/  IADD3 R21, PT, PT, R21, 0x4, RZ ;  /* 0x0000000415157810 */ /* 0x000fe20007ffe0ff */
[----:B---3--:R-:W-:-:S04]  /*0660*/  FFMA R24, R15, R6, R24 ;  /* 0x000000060f187223 */ /* 0x008fc80000000018 */
[----:B--2---:R-:W-:-:S04]  /*0670*/  FFMA R17, R17, R8, R24 ;  /* 0x0000000811117223 */ /* 0x004fc80000000018 */
[----:B----4-:R-:W-:-:S04]  /*0680*/  FFMA R17, R18, R22, R17 ;  /* 0x0000001612117223 */ /* 0x010fc80000000011 */
[----:B-----5:R-:W-:-:S07]  /*0690*/  FFMA R24, R26, R12, R17 ;  /* 0x0000000c1a187223 */ /* 0x020fce0000000011 */
.L_x_3:
[----:B------:R-:W-:Y:S05]  /*06a0*/  @!P0 BRA `(.L_x_0) ;  /* 0x00000000007c8947 */ /* 0x000fea0003800000 */
[----:B------:R-:W-:Y:S01]  /*06b0*/  ISETP.NE.AND P1, PT, R16, 0x1, PT ;  /* 0x000000011000780c */ /* 0x000fe20003f25270 */
[----:B------:R-:W0:Y:S01]  /*06c0*/  LDC.64 R12, c[0x0][0x380] ;  /* 0x0000e000ff0c7b82 */ /* 0x000e220000000a00 */
[----:B------:R-:W-:-:S04]  /*06d0*/  LOP3.LUT R2, R2, 0x1, RZ, 0xc0, !PT ;  /* 0x0000000102027812 */ /* 0x000fc800078ec0ff */
[----:B------:R-:W-:-:S03]  /*06e0*/  ISETP.NE.U32.AND P0, PT, R2, 0x1, PT ;  /* 0x000000010200780c */ /* 0x000fc60003f05070 */
[----:B------:R-:W1:Y:S04]  /*06f0*/  LDC.64 R10, c[0x0][0x388] ;  /* 0x0000e200ff0a7b82 */ /* 0x000e680000000a00 */
[CC--:B------:R-:W-:Y:S02]  /*0700*/  @P1 IADD3 R15, PT, PT, R20.reuse, R21.reuse, RZ ;  /* 0x00000015140f1210 */ /* 0x0c0fe40007ffe0ff */
[----:B------:R-:W-:Y:S02]  /*0710*/  @P1 IADD3 R2, P2, PT, R20, R21, RZ ;  /* 0x0000001514021210 */ /* 0x000fe40007f5e0ff */
[----:B------:R-:W2:Y:S02]  /*0720*/  @P1 LDC.64 R4, c[0x0][0x380] ;  /* 0x0000e000ff041b82 */ /* 0x000ea40000000a00 */
[----:B------:R-:W-:-:S06]  /*0730*/  @P1 IADD3.X R14, PT, PT, RZ, RZ, RZ, P2, !PT ;  /* 0x000000ffff0e1210 */ /* 0x000fcc00017fe4ff */
[----:B------:R-:W3:Y:S01]  /*0740*/  LDC.64 R6, c[0x0][0x380] ;  /* 0x0000e000ff067b82 */ /* 0x000ee20000000a00 */
[----:B0-----:R-:W-:-:S04]  /*0750*/  @P1 IMAD.WIDE.U32 R12, R15, 0x4, R12 ;  /* 0x000000040f0c1825 */ /* 0x001fc800078e000c */
[C---:B------:R-:W-:Y:S01]  /*0760*/  @P1 IMAD R15, R21.reuse, R3, R0 ;  /* 0x00000003150f1224 */ /* 0x040fe200078e0200 */
[----:B------:R-:W-:Y:S01]  /*0770*/  @P1 IADD3 R21, PT, PT, R21, 0x2, RZ ;  /* 0x0000000215151810 */ /* 0x000fe20007ffe0ff */
[----:B------:R-:W4:Y:S01]  /*0780*/  @P1 LDG.E R13, desc[UR4][R12.64] ;  /* 0x000000040c0d1981 */ /* 0x000f22000c1e1900 */
[----:B------:R-:W0:Y:S01]  /*0790*/  LDC.64 R8, c[0x0][0x388] ;  /* 0x0000e200ff087b82 */ /* 0x000e220000000a00 */
[----:B-1----:R-:W-:Y:S01]  /*07a0*/  @P1 IMAD.WIDE R10, R15, 0x4, R10 ;  /* 0x000000040f0a1825 */ /* 0x002fe200078e020a */
[----:B------:R-:W-:Y:S02]  /*07b0*/  @!P0 IADD3 R17, PT, PT, R20, R21, RZ ;  /* 0x0000001514118210 */ /* 0x000fe40007ffe0ff */
[----:B--2---:R-:W-:Y:S01]  /*07c0*/  @P1 LEA R4, P2, R2, R4, 0x2 ;  /* 0x0000000402041211 */ /* 0x004fe200078410ff */
[----:B------:R-:W-:-:S03]  /*07d0*/  @!P0 IMAD R21, R21, R3, R0 ;  /* 0x0000000315158224 */ /* 0x000fc600078e0200 */
[----:B------:R-:W-:Y:S01]  /*07e0*/  @P1 LEA.HI.X R5, R2, R5, R14, 0x2, P2 ;  /* 0x0000000502051211 */ /* 0x000fe200010f140e */
[----:B------:R-:W-:Y:S01]  /*07f0*/  @P1 IMAD.WIDE R14, R3, 0x4, R10 ;  /* 0x00000004030e1825 */ /* 0x000fe200078e020a */
[----:B------:R-:W4:Y:S03]  /*0800*/  @P1 LDG.E R2, desc[UR4][R10.64] ;  /* 0x000000040a021981 */ /* 0x000f26000c1e1900 */
[----:B---3--:R-:W-:Y:S01]  /*0810*/  @!P0 IMAD.WIDE.U32 R6, R17, 0x4, R6 ;  /* 0x0000000411068825 */ /* 0x008fe200078e0006 */
[----:B------:R-:W2:Y:S04]  /*0820*/  @P1 LDG.E R5, desc[UR4][R4.64+0x4] ;  /* 0x0000040404051981 */ /* 0x000ea8000c1e1900 */
[----:B------:R-:W2:Y:S01]  /*0830*/  @P1 LDG.E R14, desc[UR4][R14.64] ;  /* 0x000000040e0e1981 */ /* 0x000ea2000c1e1900 */
[----:B0-----:R-:W-:-:S03]  /*0840*/  @!P0 IMAD.WIDE R8, R21, 0x4, R8 ;  /* 0x0000000415088825 */ /* 0x001fc600078e0208 */
[----:B------:R-:W3:Y:S04]  /*0850*/  @!P0 LDG.E R7, desc[UR4][R6.64] ;  /* 0x0000000406078981 */ /* 0x000ee8000c1e1900 */
[----:B------:R-:W3:Y:S01]  /*0860*/  @!P0 LDG.E R8, desc[UR4][R8.64] ;  /* 0x0000000408088981 */ /* 0x000ee2000c1e1900 */
[----:B----4-:R-:W-:-:S04]  /*0870*/  @P1 FFMA R2, R13, R2, R24 ;  /* 0x000000020d021223 */ /* 0x010fc80000000018 */
[----:B--2---:R-:W-:-:S04]  /*0880*/  @P1 FFMA R24, R5, R14, R2 ;  /* 0x0000000e05181223 */ /* 0x004fc80000000002 */
[----:B---3--:R-:W-:-:S07]  /*0890*/  @!P0 FFMA R24, R7, R8, R24 ;  /* 0x0000000807188223 */ /* 0x008fce0000000018 */
.L_x_0:
[----:B------:R-:W0:Y:S01]  /*08a0*/  LDC.64 R4, c[0x0][0x390] ;  /* 0x0000e400ff047b82 */ /* 0x000e220000000a00 */
[----:B------:R-:W-:-:S04]  /*08b0*/  IMAD R3, R19, R3, R0 ;  /* 0x0000000313037224 */ /* 0x000fc800078e0200 */
[----:B0-----:R-:W-:-:S05]  /*08c0*/  IMAD.WIDE R2, R3, 0x4, R4 ;  /* 0x0000000403027825 */ /* 0x001fca00078e0204 */
[----:B------:R-:W-:Y:S01]  /*08d0*/  STG.E desc[UR4][R2.64], R24 ;  /* 0x0000001802007986 */ /* 0x000fe2000c101904 */
[----:B------:R-:W-:Y:S05]  /*08e0*/  EXIT ;  /* 0x000000000000794d */ /* 0x000fea0003800000 */
.L_x_4:
[----:B------:R-:W-:-:S00]  /*08f0*/  BRA `(.L_x_4) ;  /* 0xfffffffc00fc7947 */ /* 0x000fc0000383ffff */
[----:B------:R-:W-:-:S00]  /*0900*/  NOP ;  /* 0x0000000000007918 */ /* 0x000fc00000000000 */
[----:B------:R-:W-:-:S00]  /*0910*/  NOP ;  /* 0x0000000000007918 */ /* 0x000fc00000000000 */
[----:B------:R-:W-:-:S00]  /*0920*/  NOP ;  /* 0x0000000000007918 */ /* 0x000fc00000000000 */
[----:B------:R-:W-:-:S00]  /*0930*/  NOP ;  /* 0x0000000000007918 */ /* 0x000fc00000000000 */
[----:B------:R-:W-:-:S00]  /*0940*/  NOP ;  /* 0x0000000000007918 */ /* 0x000fc00000000000 */
[----:B------:R-:W-:-:S00]  /*0950*/  NOP ;  /* 0x0000000000007918 */ /* 0x000fc00000000000 */
[----:B------:R-:W-:-:S00]  /*0960*/  NOP ;  /* 0x0000000000007918 */ /* 0x000fc00000000000 */
[----:B------:R-:W-:-:S00]  /*0970*/  NOP ;  /* 0x0000000000007918 */ /* 0x000fc00000000000 */
.L_x_5:


//--------------------- .nv.shared.reserved.0     --------------------------
	.section	.nv.shared.reserved.0,"aw",@nobits
	.weak		__nv_reservedSMEM_offset_0_alias
	.size		__nv_reservedSMEM_offset_0_alias, 0, 64
	.other		__nv_reservedSMEM_offset_0_alias,@"STO_CUDA_RESERVED_SHARED STV_DEFAULT"
__nv_reservedSMEM_offset_0_alias:
	.zero		0
	.zero		64


//--------------------- .nv.constant0._Z26matrixMultiplicationKernelPfS_S_iii --------------------------
	.section	.nv.constant0._Z26matrixMultiplicationKernelPfS_S_iii,"a",@progbits
	.sectionflags	@""
	.align	4
.nv.constant0._Z26matrixMultiplicationKernelPfS_S_iii:
	.zero		932


//--------------------- SYMBOLS --------------------------

	.type		.nv.reservedSmem.offset0,@object
	.size		.nv.reservedSmem.offset0,0x4
